//
// Generated by NVIDIA NVVM Compiler
//
// Compiler Build ID: CL-36424714
// Cuda compilation tools, release 13.0, V13.0.88
// Based on NVVM 20.0.0
//

.version 9.0
.target sm_100
.address_size 64

	// .globl	_Z12matrixColourPfS_i
.extern .func  (.param .b32 func_retval0) vprintf
(
	.param .b64 vprintf_param_0,
	.param .b64 vprintf_param_1
)
;
.extern .func  (.param .b64 func_retval0) malloc
(
	.param .b64 malloc_param_0
)
;
.global .align 1 .b8 $str[27] = {66, 108, 111, 99, 107, 32, 61, 32, 37, 100, 32, 59, 32, 84, 104, 114, 101, 97, 100, 32, 61, 32, 37, 100, 32, 10};
.global .align 1 .b8 $str$1[43] = {66, 108, 111, 99, 107, 32, 61, 32, 37, 100, 32, 59, 32, 84, 104, 114, 101, 97, 100, 32, 61, 32, 37, 100, 32, 70, 105, 114, 115, 116, 32, 70, 111, 114, 32, 105, 32, 61, 32, 37, 100, 10};
.global .align 1 .b8 $str$2[44] = {66, 108, 111, 99, 107, 32, 61, 32, 37, 100, 32, 59, 32, 84, 104, 114, 101, 97, 100, 32, 61, 32, 37, 100, 32, 83, 101, 99, 111, 110, 100, 32, 70, 111, 114, 32, 105, 32, 61, 32, 37, 100, 10};

.visible .entry _Z12matrixColourPfS_i(
	.param .u64 .ptr .align 1 _Z12matrixColourPfS_i_param_0,
	.param .u64 .ptr .align 1 _Z12matrixColourPfS_i_param_1,
	.param .u32 _Z12matrixColourPfS_i_param_2
)
{
	.local .align 8 .b8 	__local_depot0[16];
	.reg .b64 	%SP;
	.reg .b64 	%SPL;
	.reg .pred 	%p<22>;
	.reg .b16 	%rs<2>;
	.reg .b32 	%r<67>;
	.reg .b32 	%f<15>;
	.reg .b64 	%rd<60>;

	mov.u64 	%SPL, __local_depot0;
	cvta.local.u64 	%SP, %SPL;
	ld.param.u64 	%rd13, [_Z12matrixColourPfS_i_param_0];
	ld.param.u64 	%rd14, [_Z12matrixColourPfS_i_param_1];
	ld.param.u32 	%r24, [_Z12matrixColourPfS_i_param_2];
	cvta.to.global.u64 	%rd1, %rd13;
	cvta.to.global.u64 	%rd2, %rd14;
	add.u64 	%rd15, %SP, 0;
	add.u64 	%rd3, %SPL, 0;
	mov.u32 	%r25, %ntid.x;
	mov.u32 	%r26, %ctaid.x;
	mov.u32 	%r27, %tid.x;
	mad.lo.s32 	%r1, %r25, %r26, %r27;
	add.s32 	%r6, %r26, 1;
	add.s32 	%r7, %r27, 1;
	st.local.v2.u32 	[%rd3], {%r6, %r7};
	mov.u64 	%rd16, $str;
	cvta.global.u64 	%rd17, %rd16;
	{ // callseq 0, 0
	.param .b64 param0;
	st.param.b64 	[param0], %rd17;
	.param .b64 param1;
	st.param.b64 	[param1], %rd15;
	.param .b32 retval0;
	call.uni (retval0), 
	vprintf, 
	(
	param0, 
	param1
	);
	ld.param.b32 	%r28, [retval0];
	} // callseq 0
	mul.wide.s32 	%rd4, %r24, 4;
	{ // callseq 1, 0
	.param .b64 param0;
	st.param.b64 	[param0], %rd4;
	.param .b64 retval0;
	call.uni (retval0), 
	malloc, 
	(
	param0
	);
	ld.param.b64 	%rd18, [retval0];
	} // callseq 1
	setp.eq.s32 	%p1, %r24, 0;
	@%p1 bra 	$L__BB0_3;
	mov.b64 	%rd58, 0;
$L__BB0_2:
	add.s64 	%rd20, %rd18, %rd58;
	mov.b16 	%rs1, 0;
	st.u8 	[%rd20], %rs1;
	add.s64 	%rd58, %rd58, 1;
	setp.lt.u64 	%p2, %rd58, %rd4;
	@%p2 bra 	$L__BB0_2;
$L__BB0_3:
	setp.ge.s32 	%p3, %r1, %r24;
	setp.lt.s32 	%p4, %r24, 1;
	or.pred  	%p5, %p3, %p4;
	@%p5 bra 	$L__BB0_29;
	mul.lo.s32 	%r8, %r24, %r1;
	and.b32  	%r9, %r24, 3;
	setp.lt.u32 	%p6, %r24, 4;
	mov.b32 	%r61, 0;
	@%p6 bra 	$L__BB0_19;
	and.b32  	%r61, %r24, 2147483644;
	mov.b32 	%r65, 0;
	mov.u64 	%rd21, $str$1;
$L__BB0_6:
	add.s32 	%r32, %r65, 1;
	st.local.v2.u32 	[%rd3], {%r6, %r7};
	st.local.u32 	[%rd3+8], %r32;
	cvta.global.u64 	%rd22, %rd21;
	{ // callseq 2, 0
	.param .b64 param0;
	st.param.b64 	[param0], %rd22;
	.param .b64 param1;
	st.param.b64 	[param1], %rd15;
	.param .b32 retval0;
	call.uni (retval0), 
	vprintf, 
	(
	param0, 
	param1
	);
	ld.param.b32 	%r33, [retval0];
	} // callseq 2
	add.s32 	%r35, %r65, %r8;
	mul.wide.s32 	%rd24, %r35, 4;
	add.s64 	%rd11, %rd1, %rd24;
	ld.global.f32 	%f6, [%rd11];
	setp.neu.f32 	%p7, %f6, 0f3F800000;
	mul.wide.u32 	%rd25, %r65, 4;
	add.s64 	%rd12, %rd2, %rd25;
	@%p7 bra 	$L__BB0_9;
	ld.global.f32 	%f2, [%rd12];
	setp.eq.f32 	%p8, %f2, 0fBF800000;
	@%p8 bra 	$L__BB0_9;
	cvt.rzi.s32.f32 	%r36, %f2;
	mul.wide.s32 	%rd26, %r36, 4;
	add.s64 	%rd27, %rd18, %rd26;
	mov.b32 	%r37, 1;
	st.u32 	[%rd27], %r37;
$L__BB0_9:
	add.s32 	%r38, %r65, 2;
	st.local.v2.u32 	[%rd3], {%r6, %r7};
	st.local.u32 	[%rd3+8], %r38;
	cvta.global.u64 	%rd29, %rd21;
	{ // callseq 3, 0
	.param .b64 param0;
	st.param.b64 	[param0], %rd29;
	.param .b64 param1;
	st.param.b64 	[param1], %rd15;
	.param .b32 retval0;
	call.uni (retval0), 
	vprintf, 
	(
	param0, 
	param1
	);
	ld.param.b32 	%r39, [retval0];
	} // callseq 3
	ld.global.f32 	%f7, [%rd11+4];
	setp.neu.f32 	%p9, %f7, 0f3F800000;
	@%p9 bra 	$L__BB0_12;
	ld.global.f32 	%f3, [%rd12+4];
	setp.eq.f32 	%p10, %f3, 0fBF800000;
	@%p10 bra 	$L__BB0_12;
	cvt.rzi.s32.f32 	%r41, %f3;
	mul.wide.s32 	%rd31, %r41, 4;
	add.s64 	%rd32, %rd18, %rd31;
	mov.b32 	%r42, 1;
	st.u32 	[%rd32], %r42;
$L__BB0_12:
	add.s32 	%r43, %r65, 3;
	st.local.v2.u32 	[%rd3], {%r6, %r7};
	st.local.u32 	[%rd3+8], %r43;
	cvta.global.u64 	%rd34, %rd21;
	{ // callseq 4, 0
	.param .b64 param0;
	st.param.b64 	[param0], %rd34;
	.param .b64 param1;
	st.param.b64 	[param1], %rd15;
	.param .b32 retval0;
	call.uni (retval0), 
	vprintf, 
	(
	param0, 
	param1
	);
	ld.param.b32 	%r44, [retval0];
	} // callseq 4
	ld.global.f32 	%f8, [%rd11+8];
	setp.neu.f32 	%p11, %f8, 0f3F800000;
	@%p11 bra 	$L__BB0_15;
	ld.global.f32 	%f4, [%rd12+8];
	setp.eq.f32 	%p12, %f4, 0fBF800000;
	@%p12 bra 	$L__BB0_15;
	cvt.rzi.s32.f32 	%r46, %f4;
	mul.wide.s32 	%rd36, %r46, 4;
	add.s64 	%rd37, %rd18, %rd36;
	mov.b32 	%r47, 1;
	st.u32 	[%rd37], %r47;
$L__BB0_15:
	add.s32 	%r65, %r65, 4;
	st.local.v2.u32 	[%rd3], {%r6, %r7};
	st.local.u32 	[%rd3+8], %r65;
	cvta.global.u64 	%rd39, %rd21;
	{ // callseq 5, 0
	.param .b64 param0;
	st.param.b64 	[param0], %rd39;
	.param .b64 param1;
	st.param.b64 	[param1], %rd15;
	.param .b32 retval0;
	call.uni (retval0), 
	vprintf, 
	(
	param0, 
	param1
	);
	ld.param.b32 	%r48, [retval0];
	} // callseq 5
	ld.global.f32 	%f9, [%rd11+12];
	setp.neu.f32 	%p13, %f9, 0f3F800000;
	@%p13 bra 	$L__BB0_18;
	ld.global.f32 	%f5, [%rd12+12];
	setp.eq.f32 	%p14, %f5, 0fBF800000;
	@%p14 bra 	$L__BB0_18;
	cvt.rzi.s32.f32 	%r50, %f5;
	mul.wide.s32 	%rd41, %r50, 4;
	add.s64 	%rd42, %rd18, %rd41;
	mov.b32 	%r51, 1;
	st.u32 	[%rd42], %r51;
$L__BB0_18:
	setp.eq.s32 	%p15, %r65, %r61;
	@%p15 bra 	$L__BB0_19;
	bra.uni 	$L__BB0_6;
$L__BB0_19:
	setp.eq.s32 	%p16, %r9, 0;
	@%p16 bra 	$L__BB0_25;
	mul.wide.u32 	%rd43, %r61, 4;
	add.s64 	%rd59, %rd2, %rd43;
	add.s32 	%r63, %r61, %r8;
	neg.s32 	%r62, %r9;
	mov.u64 	%rd46, $str$1;
$L__BB0_21:
	.pragma "nounroll";
	mul.wide.s32 	%rd44, %r63, 4;
	add.s64 	%rd45, %rd1, %rd44;
	add.s32 	%r61, %r61, 1;
	st.local.v2.u32 	[%rd3], {%r6, %r7};
	st.local.u32 	[%rd3+8], %r61;
	cvta.global.u64 	%rd47, %rd46;
	{ // callseq 6, 0
	.param .b64 param0;
	st.param.b64 	[param0], %rd47;
	.param .b64 param1;
	st.param.b64 	[param1], %rd15;
	.param .b32 retval0;
	call.uni (retval0), 
	vprintf, 
	(
	param0, 
	param1
	);
	ld.param.b32 	%r52, [retval0];
	} // callseq 6
	ld.global.f32 	%f10, [%rd45];
	setp.neu.f32 	%p17, %f10, 0f3F800000;
	@%p17 bra 	$L__BB0_24;
	ld.global.f32 	%f1, [%rd59];
	setp.eq.f32 	%p18, %f1, 0fBF800000;
	@%p18 bra 	$L__BB0_24;
	cvt.rzi.s32.f32 	%r54, %f1;
	mul.wide.s32 	%rd49, %r54, 4;
	add.s64 	%rd50, %rd18, %rd49;
	mov.b32 	%r55, 1;
	st.u32 	[%rd50], %r55;
$L__BB0_24:
	add.s64 	%rd59, %rd59, 4;
	add.s32 	%r63, %r63, 1;
	add.s32 	%r62, %r62, 1;
	setp.ne.s32 	%p19, %r62, 0;
	@%p19 bra 	$L__BB0_21;
$L__BB0_25:
	mov.b32 	%r66, 0;
$L__BB0_26:
	mul.wide.u32 	%rd51, %r66, 4;
	add.s64 	%rd52, %rd18, %rd51;
	ld.u32 	%r57, [%rd52];
	setp.ne.s32 	%p20, %r57, 0;
	@%p20 bra 	$L__BB0_28;
	add.s32 	%r58, %r66, 1;
	st.local.v2.u32 	[%rd3], {%r6, %r7};
	st.local.u32 	[%rd3+8], %r58;
	mov.u64 	%rd53, $str$2;
	cvta.global.u64 	%rd54, %rd53;
	{ // callseq 7, 0
	.param .b64 param0;
	st.param.b64 	[param0], %rd54;
	.param .b64 param1;
	st.param.b64 	[param1], %rd15;
	.param .b32 retval0;
	call.uni (retval0), 
	vprintf, 
	(
	param0, 
	param1
	);
	ld.param.b32 	%r59, [retval0];
	} // callseq 7
	mul.wide.s32 	%rd56, %r1, 4;
	add.s64 	%rd57, %rd2, %rd56;
	cvt.rn.f32.u32 	%f11, %r66;
	ld.global.f32 	%f12, [%rd57];
	sub.f32 	%f13, %f11, %f12;
	atom.global.add.f32 	%f14, [%rd57], %f13;
	bra.uni 	$L__BB0_29;
$L__BB0_28:
	add.s32 	%r66, %r66, 1;
	setp.ne.s32 	%p21, %r66, %r24;
	@%p21 bra 	$L__BB0_26;
$L__BB0_29:
	ret;

}


// ===== COMPILED SASS (sm_100) =====

	.target	sm_100

	.elftype	@"ET_EXEC"


//--------------------- .note.nv.tkinfo           --------------------------
	.section	.note.nv.tkinfo,"",@"SHT_NOTE"
	.sectionflags	@"SHF_NOTE_NV_TKINFO"
	.tkinfo
        /*0018*/ 	.word	0x00000002
        /*0030*/ 	.string	""
        /*0030*/ 	.string	"ptxas"
        /*0030*/ 	.string	"Cuda compilation tools, release 13.0, V13.0.88"
        /*0030*/ 	.string	"Build cuda_13.0.r13.0/compiler.36424714_0"
        /*0030*/ 	.string	"-arch sm_100 -m 64 "



//--------------------- .note.nv.cuinfo           --------------------------
	.section	.note.nv.cuinfo,"",@"SHT_NOTE"
	.sectionflags	@"SHF_NOTE_NV_CUINFO"
        /*0018*/ 	.short	0x0002
        /*001a*/ 	.short	0x0064
        /*001c*/ 	.short	0x0082
	.zero		2


//--------------------- .nv.info                  --------------------------
	.section	.nv.info,"",@"SHT_CUDA_INFO"
	.align	4


	//----- nvinfo : EIATTR_REGCOUNT
	.align		4
        /*0000*/ 	.byte	0x04, 0x2f
        /*0002*/ 	.short	(.L_4 - .L_3)
	.align		4
.L_3:
        /*0004*/ 	.word	index@(_Z12matrixColourPfS_i)
        /*0008*/ 	.word	0x00000024


	//----- nvinfo : EIATTR_FRAME_SIZE
	.align		4
.L_4:
        /*000c*/ 	.byte	0x04, 0x11
        /*000e*/ 	.short	(.L_6 - .L_5)
	.align		4
.L_5:
        /*0010*/ 	.word	index@(_Z12matrixColourPfS_i)
        /*0014*/ 	.word	0x00000010


	//----- nvinfo : EIATTR_MIN_STACK_SIZE
	.align		4
.L_6:
        /*0018*/ 	.byte	0x04, 0x12
        /*001a*/ 	.short	(.L_8 - .L_7)
	.align		4
.L_7:
        /*001c*/ 	.word	index@(_Z12matrixColourPfS_i)
        /*0020*/ 	.word	0x00000010
.L_8:


//--------------------- .nv.compat                --------------------------
	.section	.nv.compat,"",@"SHT_CUDA_COMPAT_INFO"
	.align	4
        /*0000*/ 	.byte	0x02, 0x09, 0x00, 0x00, 0x02, 0x02, 0x01, 0x00, 0x02, 0x05, 0x05, 0x00, 0x03, 0x07, 0x01, 0x01
        /*0010*/ 	.byte	0x02, 0x03, 0x00, 0x00, 0x02, 0x06, 0x01, 0x00, 0x04, 0x0b, 0x08, 0x00, 0x01, 0x00, 0x00, 0x00
        /*0020*/ 	.byte	0x00, 0x00, 0x00, 0x00


//--------------------- .nv.info._Z12matrixColourPfS_i --------------------------
	.section	.nv.info._Z12matrixColourPfS_i,"",@"SHT_CUDA_INFO"
	.sectionflags	@""
	.align	4


	//----- nvinfo : EIATTR_CUDA_API_VERSION
	.align		4
        /*0000*/ 	.byte	0x04, 0x37
        /*0002*/ 	.short	(.L_10 - .L_9)
.L_9:
        /*0004*/ 	.word	0x00000082


	//----- nvinfo : EIATTR_KPARAM_INFO
	.align		4
.L_10:
        /*0008*/ 	.byte	0x04, 0x17
        /*000a*/ 	.short	(.L_12 - .L_11)
.L_11:
        /*000c*/ 	.word	0x00000000
        /*0010*/ 	.short	0x0002
        /*0012*/ 	.short	0x0010
        /*0014*/ 	.byte	0x00, 0xf0, 0x11, 0x00


	//----- nvinfo : EIATTR_KPARAM_INFO
	.align		4
.L_12:
        /*0018*/ 	.byte	0x04, 0x17
        /*001a*/ 	.short	(.L_14 - .L_13)
.L_13:
        /*001c*/ 	.word	0x00000000
        /*0020*/ 	.short	0x0001
        /*0022*/ 	.short	0x0008
        /*0024*/ 	.byte	0x00, 0xf5, 0x21, 0x00


	//----- nvinfo : EIATTR_KPARAM_INFO
	.align		4
.L_14:
        /*0028*/ 	.byte	0x04, 0x17
        /*002a*/ 	.short	(.L_16 - .L_15)
.L_15:
        /*002c*/ 	.word	0x00000000
        /*0030*/ 	.short	0x0000
        /*0032*/ 	.short	0x0000
        /*0034*/ 	.byte	0x00, 0xf5, 0x21, 0x00


	//----- nvinfo : EIATTR_SPARSE_MMA_MASK
	.align		4
.L_16:
        /*0038*/ 	.byte	0x03, 0x50
        /*003a*/ 	.short	0x0000


	//----- nvinfo : EIATTR_MAXREG_COUNT
	.align		4
        /*003c*/ 	.byte	0x03, 0x1b
        /*003e*/ 	.short	0x00ff


	//----- nvinfo : EIATTR_EXTERNS
	.align		4
        /*0040*/ 	.byte	0x04, 0x0f
        /*0042*/ 	.short	(.L_18 - .L_17)


	//   ....[0]....
	.align		4
.L_17:
        /*0044*/ 	.word	index@(vprintf)


	//   ....[1]....
	.align		4
        /*0048*/ 	.word	index@(malloc)


	//----- nvinfo : EIATTR_MERCURY_ISA_VERSION
	.align		4
.L_18:
        /*004c*/ 	.byte	0x03, 0x5f
        /*004e*/ 	.short	0x0101


	//----- nvinfo : EIATTR_VRC_CTA_INIT_COUNT
	.align		4
        /*0050*/ 	.byte	0x02, 0x4a
	.zero		1
	.zero		1


	//----- nvinfo : EIATTR_SYSCALL_OFFSETS
	.align		4
        /*0054*/ 	.byte	0x04, 0x46
        /*0056*/ 	.short	(.L_20 - .L_19)


	//   ....[0]....
.L_19:
        /*0058*/ 	.word	0x00000150


	//   ....[1]....
        /*005c*/ 	.word	0x000001d0


	//   ....[2]....
        /*0060*/ 	.word	0x000007b0


	//   ....[3]....
        /*0064*/ 	.word	0x000009e0


	//   ....[4]....
        /*0068*/ 	.word	0x00000bb0


	//   ....[5]....
        /*006c*/ 	.word	0x00000d80


	//   ....[6]....
        /*0070*/ 	.word	0x00001050


	//   ....[7]....
        /*0074*/ 	.word	0x00001360


	//----- nvinfo : EIATTR_EXIT_INSTR_OFFSETS
	.align		4
.L_20:
        /*0078*/ 	.byte	0x04, 0x1c
        /*007a*/ 	.short	(.L_22 - .L_21)


	//   ....[0]....
.L_21:
        /*007c*/ 	.word	0x00000680


	//   ....[1]....
        /*0080*/ 	.word	0x00001290


	//   ....[2]....
        /*0084*/ 	.word	0x000013f0


	//----- nvinfo : EIATTR_CRS_STACK_SIZE
	.align		4
.L_22:
        /*0088*/ 	.byte	0x04, 0x1e
        /*008a*/ 	.short	(.L_24 - .L_23)
.L_23:
        /*008c*/ 	.word	0x00000000


	//----- nvinfo : EIATTR_CBANK_PARAM_SIZE
	.align		4
.L_24:
        /*0090*/ 	.byte	0x03, 0x19
        /*0092*/ 	.short	0x0014


	//----- nvinfo : EIATTR_PARAM_CBANK
	.align		4
        /*0094*/ 	.byte	0x04, 0x0a
        /*0096*/ 	.short	(.L_26 - .L_25)
	.align		4
.L_25:
        /*0098*/ 	.word	index@(.nv.constant0._Z12matrixColourPfS_i)
        /*009c*/ 	.short	0x0380
        /*009e*/ 	.short	0x0014


	//----- nvinfo : EIATTR_SW_WAR
	.align		4
.L_26:
        /*00a0*/ 	.byte	0x04, 0x36
        /*00a2*/ 	.short	(.L_28 - .L_27)
.L_27:
        /*00a4*/ 	.word	0x00000008
.L_28:


//--------------------- .nv.callgraph             --------------------------
	.section	.nv.callgraph,"",@"SHT_CUDA_CALLGRAPH"
	.align	4
	.sectionentsize	8
	.align		4
        /*0000*/ 	.word	0x00000000
	.align		4
        /*0004*/ 	.word	0xffffffff
	.align		4
        /*0008*/ 	.word	index@(_Z12matrixColourPfS_i)
	.align		4
        /*000c*/ 	.word	index@(malloc)
	.align		4
        /*0010*/ 	.word	index@(_Z12matrixColourPfS_i)
	.align		4
        /*0014*/ 	.word	index@(vprintf)
	.align		4
        /*0018*/ 	.word	0x00000000
	.align		4
        /*001c*/ 	.word	0xfffffffe
	.align		4
        /*0020*/ 	.word	0x00000000
	.align		4
        /*0024*/ 	.word	0xfffffffd
	.align		4
        /*0028*/ 	.word	0x00000000
	.align		4
        /*002c*/ 	.word	0xfffffffc


//--------------------- .nv.constant4             --------------------------
	.section	.nv.constant4,"a",@progbits
	.align	8
	.align		8
.nv.constant4:
        /*0000*/ 	.dword	vprintf
	.align		8
        /*0008*/ 	.dword	malloc
	.align		8
        /*0010*/ 	.dword	$str
	.align		8
        /*0018*/ 	.dword	$str$1
	.align		8
        /*0020*/ 	.dword	$str$2


//--------------------- .text._Z12matrixColourPfS_i --------------------------
	.section	.text._Z12matrixColourPfS_i,"ax",@progbits
	.align	128
        .global         _Z12matrixColourPfS_i
        .type           _Z12matrixColourPfS_i,@function
        .size           _Z12matrixColourPfS_i,(.L_x_29 - _Z12matrixColourPfS_i)
        .other          _Z12matrixColourPfS_i,@"STO_CUDA_ENTRY STV_DEFAULT"
_Z12matrixColourPfS_i:
.text._Z12matrixColourPfS_i:
[----:B------:R-:W0:Y:S01]  /*0000*/  LDC R1, c[0x0][0x37c] ;  /* 0x0000df00ff017b82 */ /* 0x000e220000000800 */
[----:B------:R-:W1:Y:S01]  /*0010*/  S2R R28, SR_CTAID.X ;  /* 0x00000000001c7919 */ /* 0x000e620000002500 */
[----:B------:R-:W2:Y:S01]  /*0020*/  LDCU UR4, c[0x0][0x2f8] ;  /* 0x00005f00ff0477ac */ /* 0x000ea20008000800 */
[----:B0-----:R-:W-:Y:S01]  /*0030*/  VIADD R1, R1, 0xfffffff0 ;  /* 0xfffffff001017836 */ /* 0x001fe20000000000 */
[----:B------:R-:W-:Y:S01]  /*0040*/  MOV R0, 0x0 ;  /* 0x0000000000007802 */ /* 0x000fe20000000f00 */
[----:B------:R-:W0:Y:S01]  /*0050*/  S2R R3, SR_TID.X ;  /* 0x0000000000037919 */ /* 0x000e220000002100 */
[----:B------:R-:W3:Y:S02]  /*0060*/  LDCU UR5, c[0x0][0x2fc] ;  /* 0x00005f80ff0577ac */ /* 0x000ee40008000800 */
[----:B------:R4:W4:Y:S01]  /*0070*/  LDC.64 R8, c[0x4][R0] ;  /* 0x0100000000087b82 */ /* 0x0009220000000a00 */
[----:B------:R-:W5:Y:S01]  /*0080*/  LDCU UR6, c[0x0][0x360] ;  /* 0x00006c00ff0677ac */ /* 0x000f620008000800 */
[----:B------:R-:W1:Y:S01]  /*0090*/  LDCU.64 UR8, c[0x4][0x10] ;  /* 0x01000200ff0877ac */ /* 0x000e620008000a00 */
[----:B--2---:R-:W-:-:S05]  /*00a0*/  IADD3 R29, P0, PT, R1, UR4, RZ ;  /* 0x00000004011d7c10 */ /* 0x004fca000ff1e0ff */
[----:B---3--:R-:W-:Y:S02]  /*00b0*/  IMAD.X R2, RZ, RZ, UR5, P0 ;  /* 0x00000005ff027e24 */ /* 0x008fe400080e06ff */
[----:B------:R-:W-:Y:S02]  /*00c0*/  IMAD.MOV.U32 R6, RZ, RZ, R29 ;  /* 0x000000ffff067224 */ /* 0x000fe400078e001d */
[----:B------:R-:W-:Y:S02]  /*00d0*/  IMAD.MOV.U32 R7, RZ, RZ, R2 ;  /* 0x000000ffff077224 */ /* 0x000fe400078e0002 */
[----:B-1----:R-:W-:Y:S02]  /*00e0*/  IMAD.U32 R4, RZ, RZ, UR8 ;  /* 0x00000008ff047e24 */ /* 0x002fe4000f8e00ff */
[----:B------:R-:W-:Y:S02]  /*00f0*/  VIADD R26, R28, 0x1 ;  /* 0x000000011c1a7836 */ /* 0x000fe40000000000 */
[----:B------:R-:W-:-:S02]  /*0100*/  IMAD.U32 R5, RZ, RZ, UR9 ;  /* 0x00000009ff057e24 */ /* 0x000fc4000f8e00ff */
[----:B0-----:R-:W-:Y:S02]  /*0110*/  VIADD R27, R3, 0x1 ;  /* 0x00000001031b7836 */ /* 0x001fe40000000000 */
[----:B-----5:R-:W-:-:S03]  /*0120*/  IMAD R28, R28, UR6, R3 ;  /* 0x000000061c1c7c24 */ /* 0x020fc6000f8e0203 */
[----:B------:R0:W-:Y:S04]  /*0130*/  STL.64 [R1], R26 ;  /* 0x0000001a01007387 */ /* 0x0001e80000100a00 */
[----:B------:R-:W-:-:S07]  /*0140*/  LEPC R20, `(.L_x_0) ;  /* 0x000000001014794e */ /* 0x000fce0000000000 */
[----:B0---4-:R-:W-:Y:S05]  /*0150*/  CALL.ABS.NOINC R8 ;  /* 0x0000000008007343 */ /* 0x011fea0003c00000 */
.L_x_0:
[----:B------:R-:W0:Y:S01]  /*0160*/  LDC R16, c[0x0][0x390] ;  /* 0x0000e400ff107b82 */ /* 0x000e220000000800 */
[----:B------:R-:W-:-:S07]  /*0170*/  MOV R0, 0x8 ;  /* 0x0000000800007802 */ /* 0x000fce0000000f00 */
[----:B------:R1:W2:Y:S01]  /*0180*/  LDC.64 R6, c[0x4][R0] ;  /* 0x0100000000067b82 */ /* 0x0002a20000000a00 */
[----:B0-----:R-:W-:-:S04]  /*0190*/  IMAD.WIDE R16, R16, 0x4, RZ ;  /* 0x0000000410107825 */ /* 0x001fc800078e02ff */
[----:B------:R-:W-:Y:S02]  /*01a0*/  IMAD.MOV.U32 R4, RZ, RZ, R16 ;  /* 0x000000ffff047224 */ /* 0x000fe400078e0010 */
[----:B-1----:R-:W-:-:S07]  /*01b0*/  IMAD.MOV.U32 R5, RZ, RZ, R17 ;  /* 0x000000ffff057224 */ /* 0x002fce00078e0011 */
[----:B------:R-:W-:-:S07]  /*01c0*/  LEPC R20, `(.L_x_1) ;  /* 0x000000001014794e */ /* 0x000fce0000000000 */
[----:B--2---:R-:W-:Y:S05]  /*01d0*/  CALL.ABS.NOINC R6 ;  /* 0x0000000006007343 */ /* 0x004fea0003c00000 */
.L_x_1:
[----:B------:R-:W0:Y:S01]  /*01e0*/  LDC R11, c[0x0][0x390] ;  /* 0x0000e400ff0b7b82 */ /* 0x000e220000000800 */
[----:B------:R-:W-:Y:S02]  /*01f0*/  IMAD.MOV.U32 R22, RZ, RZ, R4 ;  /* 0x000000ffff167224 */ /* 0x000fe400078e0004 */
[----:B------:R-:W-:-:S05]  /*0200*/  IMAD.MOV.U32 R23, RZ, RZ, R5 ;  /* 0x000000ffff177224 */ /* 0x000fca00078e0005 */
[----:B------:R-:W1:Y:S01]  /*0210*/  LDC.64 R24, c[0x0][0x358] ;  /* 0x0000d600ff187b82 */ /* 0x000e620000000a00 */
[----:B0-----:R-:W-:-:S13]  /*0220*/  ISETP.NE.AND P0, PT, R11, RZ, PT ;  /* 0x000000ff0b00720c */ /* 0x001fda0003f05270 */
[----:B-1----:R-:W-:Y:S05]  /*0230*/  @!P0 BRA `(.L_x_2) ;  /* 0x0000000400088947 */ /* 0x002fea0003800000 */
[----:B------:R-:W-:Y:S01]  /*0240*/  ISETP.GT.U32.AND P0, PT, R16, RZ, PT ;  /* 0x000000ff1000720c */ /* 0x000fe20003f04070 */
[----:B------:R-:W-:Y:S02]  /*0250*/  IMAD.MOV.U32 R7, RZ, RZ, RZ ;  /* 0x000000ffff077224 */ /* 0x000fe400078e00ff */
[----:B------:R-:W-:Y:S01]  /*0260*/  IMAD.MOV.U32 R9, RZ, RZ, RZ ;  /* 0x000000ffff097224 */ /* 0x000fe200078e00ff */
[----:B------:R-:W-:-:S13]  /*0270*/  ISETP.GT.U32.AND.EX P0, PT, R17, RZ, PT, P0 ;  /* 0x000000ff1100720c */ /* 0x000fda0003f04100 */
[----:B------:R-:W-:Y:S01]  /*0280*/  @!P0 IADD3 R4, P1, PT, R22, R7, RZ ;  /* 0x0000000716048210 */ /* 0x000fe20007f3e0ff */
[----:B------:R-:W-:Y:S01]  /*0290*/  @!P0 IMAD.MOV.U32 R7, RZ, RZ, 0x1 ;  /* 0x00000001ff078424 */ /* 0x000fe200078e00ff */
[----:B------:R-:W-:Y:S02]  /*02a0*/  @!P0 R2UR UR4, R24 ;  /* 0x00000000180482ca */ /* 0x000fe400000e0000 */
[----:B------:R-:W-:Y:S01]  /*02b0*/  @!P0 R2UR UR5, R25 ;  /* 0x00000000190582ca */ /* 0x000fe200000e0000 */
[----:B------:R-:W-:Y:S01]  /*02c0*/  @!P0 IMAD.X R5, R23, 0x1, R9, P1 ;  /* 0x0000000117058824 */ /* 0x000fe200008e0609 */
[CC--:B------:R-:W-:Y:S01]  /*02d0*/  IADD3 R0, P3, PT, R16.reuse, -R7.reuse, RZ ;  /* 0x8000000710007210 */ /* 0x0c0fe20007f7e0ff */
[----:B------:R-:W-:Y:S01]  /*02e0*/  @!P0 IMAD.MOV.U32 R9, RZ, RZ, RZ ;  /* 0x000000ffff098224 */ /* 0x000fe200078e00ff */
[----:B------:R-:W-:Y:S02]  /*02f0*/  ISETP.GT.U32.AND P2, PT, R16, R7, PT ;  /* 0x000000071000720c */ /* 0x000fe40003f44070 */
[----:B------:R-:W-:Y:S01]  /*0300*/  ISETP.LE.U32.AND P1, PT, R0, 0x3, PT ;  /* 0x000000030000780c */ /* 0x000fe20003f23070 */
[C---:B------:R-:W-:Y:S01]  /*0310*/  IMAD.X R0, R17.reuse, 0x1, ~R9, P3 ;  /* 0x0000000111007824 */ /* 0x040fe200018e0e09 */
[----:B------:R-:W-:-:S04]  /*0320*/  ISETP.GT.U32.AND.EX P2, PT, R17, R9, PT, P2 ;  /* 0x000000091100720c */ /* 0x000fc80003f44120 */
[----:B------:R-:W-:Y:S01]  /*0330*/  ISETP.LE.U32.OR.EX P1, PT, R0, RZ, !P2, P1 ;  /* 0x000000ff0000720c */ /* 0x000fe20005723510 */
[----:B------:R0:W-:-:S12]  /*0340*/  @!P0 ST.E.U8 desc[UR4][R4.64], RZ ;  /* 0x000000ff04008985 */ /* 0x0001d8000c101104 */
[----:B0-----:R-:W-:Y:S05]  /*0350*/  @P1 BRA `(.L_x_3) ;  /* 0x0000000000601947 */ /* 0x001fea0003800000 */
[----:B------:R-:W-:Y:S01]  /*0360*/  IADD3 R0, P1, PT, R16, -0x3, RZ ;  /* 0xfffffffd10007810 */ /* 0x000fe20007f3e0ff */
[----:B------:R-:W-:Y:S01]  /*0370*/  BSSY.RECONVERGENT B0, `(.L_x_3) ;  /* 0x0000016000007945 */ /* 0x000fe20003800200 */
[----:B------:R-:W-:Y:S02]  /*0380*/  PLOP3.LUT P0, PT, PT, PT, PT, 0x8, 0x80 ;  /* 0x000000000080781c */ /* 0x000fe40003f0e170 */
[----:B------:R-:W-:-:S11]  /*0390*/  IADD3.X R3, PT, PT, R17, -0x1, RZ, P1, !PT ;  /* 0xffffffff11037810 */ /* 0x000fd60000ffe4ff */
.L_x_4:
[----:B0-----:R-:W-:Y:S02]  /*03a0*/  IADD3 R4, P1, PT, R22, R7, RZ ;  /* 0x0000000716047210 */ /* 0x001fe40007f3e0ff */
[----:B------:R-:W-:Y:S02]  /*03b0*/  IADD3 R7, P2, PT, R7, 0x4, RZ ;  /* 0x0000000407077810 */ /* 0x000fe40007f5e0ff */
[C---:B------:R-:W-:Y:S01]  /*03c0*/  R2UR UR4, R24.reuse ;  /* 0x00000000180472ca */ /* 0x040fe200000e0000 */
[--C-:B------:R-:W-:Y:S01]  /*03d0*/  IMAD.X R5, R23, 0x1, R9.reuse, P1 ;  /* 0x0000000117057824 */ /* 0x100fe200008e0609 */
[----:B------:R-:W-:Y:S01]  /*03e0*/  ISETP.GE.U32.AND P1, PT, R7, R0, PT ;  /* 0x000000000700720c */ /* 0x000fe20003f26070 */
[----:B------:R-:W-:Y:S01]  /*03f0*/  IMAD.X R9, RZ, RZ, R9, P2 ;  /* 0x000000ffff097224 */ /* 0x000fe200010e0609 */
[----:B------:R-:W-:Y:S02]  /*0400*/  R2UR UR5, R25 ;  /* 0x00000000190572ca */ /* 0x000fe400000e0000 */
[----:B------:R-:W-:-:S02]  /*0410*/  R2UR UR6, R24 ;  /* 0x00000000180672ca */ /* 0x000fc400000e0000 */
[C---:B------:R-:W-:Y:S02]  /*0420*/  R2UR UR7, R25.reuse ;  /* 0x00000000190772ca */ /* 0x040fe400000e0000 */
[C---:B------:R-:W-:Y:S02]  /*0430*/  R2UR UR8, R24.reuse ;  /* 0x00000000180872ca */ /* 0x040fe400000e0000 */
[C---:B------:R-:W-:Y:S02]  /*0440*/  R2UR UR9, R25.reuse ;  /* 0x00000000190972ca */ /* 0x040fe400000e0000 */
[----:B------:R-:W-:Y:S02]  /*0450*/  R2UR UR10, R24 ;  /* 0x00000000180a72ca */ /* 0x000fe400000e0000 */
[----:B------:R-:W-:Y:S01]  /*0460*/  R2UR UR11, R25 ;  /* 0x00000000190b72ca */ /* 0x000fe200000e0000 */
[----:B------:R0:W-:Y:S01]  /*0470*/  ST.E.U8 desc[UR4][R4.64], RZ ;  /* 0x000000ff04007985 */ /* 0x0001e2000c101104 */
[----:B------:R-:W-:-:S03]  /*0480*/  ISETP.GE.U32.AND.EX P1, PT, R9, R3, PT, P1 ;  /* 0x000000030900720c */ /* 0x000fc60003f26110 */
[----:B------:R0:W-:Y:S04]  /*0490*/  ST.E.U8 desc[UR6][R4.64+0x1], RZ ;  /* 0x000001ff04007985 */ /* 0x0001e8000c101106 */
[----:B------:R0:W-:Y:S04]  /*04a0*/  ST.E.U8 desc[UR8][R4.64+0x2], RZ ;  /* 0x000002ff04007985 */ /* 0x0001e8000c101108 */
[----:B------:R0:W-:Y:S02]  /*04b0*/  ST.E.U8 desc[UR10][R4.64+0x3], RZ ;  /* 0x000003ff04007985 */ /* 0x0001e4000c10110a */
[----:B------:R-:W-:Y:S05]  /*04c0*/  @!P1 BRA `(.L_x_4) ;  /* 0xfffffffc00b49947 */ /* 0x000fea000383ffff */
[----:B------:R-:W-:Y:S05]  /*04d0*/  BSYNC.RECONVERGENT B0 ;  /* 0x0000000000007941 */ /* 0x000fea0003800200 */
.L_x_3:
[CC--:B------:R-:W-:Y:S02]  /*04e0*/  IADD3 R0, P3, PT, R16.reuse, -R7.reuse, RZ ;  /* 0x8000000710007210 */ /* 0x0c0fe40007f7e0ff */
[----:B------:R-:W-:Y:S02]  /*04f0*/  ISETP.GT.U32.AND P2, PT, R16, R7, PT ;  /* 0x000000071000720c */ /* 0x000fe40003f44070 */
[----:B------:R-:W-:Y:S01]  /*0500*/  ISETP.LE.U32.AND P1, PT, R0, 0x1, PT ;  /* 0x000000010000780c */ /* 0x000fe20003f23070 */
[C---:B------:R-:W-:Y:S01]  /*0510*/  IMAD.X R0, R17.reuse, 0x1, ~R9, P3 ;  /* 0x0000000111007824 */ /* 0x040fe200018e0e09 */
[----:B------:R-:W-:-:S04]  /*0520*/  ISETP.GT.U32.AND.EX P2, PT, R17, R9, PT, P2 ;  /* 0x000000091100720c */ /* 0x000fc80003f44120 */
[----:B------:R-:W-:-:S13]  /*0530*/  ISETP.LE.U32.OR.EX P1, PT, R0, RZ, !P2, P1 ;  /* 0x000000ff0000720c */ /* 0x000fda0005723510 */
[----:B------:R-:W-:Y:S02]  /*0540*/  @!P1 IADD3 R12, P3, PT, R22, R7, RZ ;  /* 0x00000007160c9210 */ /* 0x000fe40007f7e0ff */
[----:B------:R-:W-:Y:S02]  /*0550*/  @!P1 IADD3 R7, P2, PT, R7, 0x2, RZ ;  /* 0x0000000207079810 */ /* 0x000fe40007f5e0ff */
[----:B------:R-:W-:Y:S01]  /*0560*/  @!P1 PLOP3.LUT P0, PT, PT, PT, PT, 0x8, 0x80 ;  /* 0x000000000080981c */ /* 0x000fe20003f0e170 */
[--C-:B------:R-:W-:Y:S01]  /*0570*/  @!P1 IMAD.X R13, R23, 0x1, R9.reuse, P3 ;  /* 0x00000001170d9824 */ /* 0x100fe200018e0609 */
[----:B------:R-:W-:Y:S01]  /*0580*/  @!P1 R2UR UR4, R24 ;  /* 0x00000000180492ca */ /* 0x000fe200000e0000 */
[----:B------:R-:W-:Y:S01]  /*0590*/  @!P1 IMAD.X R9, RZ, RZ, R9, P2 ;  /* 0x000000ffff099224 */ /* 0x000fe200010e0609 */
[----:B------:R-:W-:Y:S02]  /*05a0*/  ISETP.LT.U32.AND P2, PT, R7, R16, PT ;  /* 0x000000100700720c */ /* 0x000fe40003f41070 */
[----:B------:R-:W-:-:S02]  /*05b0*/  @!P1 R2UR UR5, R25 ;  /* 0x00000000190592ca */ /* 0x000fc400000e0000 */
[----:B------:R-:W-:Y:S02]  /*05c0*/  ISETP.LT.U32.OR.EX P0, PT, R9, R17, P0, P2 ;  /* 0x000000110900720c */ /* 0x000fe40000701520 */
[----:B------:R-:W-:Y:S02]  /*05d0*/  @!P1 R2UR UR6, R24 ;  /* 0x00000000180692ca */ /* 0x000fe400000e0000 */
[----:B------:R-:W-:-:S07]  /*05e0*/  @!P1 R2UR UR7, R25 ;  /* 0x00000000190792ca */ /* 0x000fce00000e0000 */
[----:B------:R1:W-:Y:S02]  /*05f0*/  @!P1 ST.E.U8 desc[UR4][R12.64], RZ ;  /* 0x000000ff0c009985 */ /* 0x0003e4000c101104 */
[----:B------:R-:W-:Y:S02]  /*0600*/  @P0 R2UR UR8, R24 ;  /* 0x00000000180802ca */ /* 0x000fe400000e0000 */
[----:B------:R-:W-:Y:S02]  /*0610*/  @P0 R2UR UR9, R25 ;  /* 0x00000000190902ca */ /* 0x000fe400000e0000 */
[----:B0-----:R-:W-:Y:S01]  /*0620*/  @P0 IADD3 R4, P2, PT, R22, R7, RZ ;  /* 0x0000000716040210 */ /* 0x001fe20007f5e0ff */
[----:B------:R1:W-:Y:S04]  /*0630*/  @!P1 ST.E.U8 desc[UR6][R12.64+0x1], RZ ;  /* 0x000001ff0c009985 */ /* 0x0003e8000c101106 */
[----:B------:R-:W-:-:S06]  /*0640*/  @P0 IMAD.X R5, R23, 0x1, R9, P2 ;  /* 0x0000000117050824 */ /* 0x000fcc00010e0609 */
[----:B------:R1:W-:Y:S02]  /*0650*/  @P0 ST.E.U8 desc[UR8][R4.64], RZ ;  /* 0x000000ff04000985 */ /* 0x0003e4000c101108 */
.L_x_2:
[----:B------:R-:W-:-:S04]  /*0660*/  ISETP.GE.AND P0, PT, R11, 0x1, PT ;  /* 0x000000010b00780c */ /* 0x000fc80003f06270 */
[----:B------:R-:W-:-:S13]  /*0670*/  ISETP.GE.OR P0, PT, R28, R11, !P0 ;  /* 0x0000000b1c00720c */ /* 0x000fda0004706670 */
[----:B------:R-:W-:Y:S05]  /*0680*/  @P0 EXIT ;  /* 0x000000000000094d */ /* 0x000fea0003800000 */
[C---:B------:R-:W-:Y:S01]  /*0690*/  ISETP.GE.U32.AND P0, PT, R11.reuse, 0x4, PT ;  /* 0x000000040b00780c */ /* 0x040fe20003f06070 */
[----:B------:R-:W-:Y:S01]  /*06a0*/  IMAD.MOV.U32 R30, RZ, RZ, RZ ;  /* 0x000000ffff1e7224 */ /* 0x000fe200078e00ff */
[----:B------:R-:W-:-:S11]  /*06b0*/  LOP3.LUT R32, R11, 0x3, RZ, 0xc0, !PT ;  /* 0x000000030b207812 */ /* 0x000fd600078ec0ff */
[----:B------:R-:W-:Y:S05]  /*06c0*/  @!P0 BRA `(.L_x_5) ;  /* 0x0000000800008947 */ /* 0x000fea0003800000 */
[----:B------:R-:W-:Y:S01]  /*06d0*/  BSSY.RECONVERGENT B6, `(.L_x_5) ;  /* 0x000007f000067945 */ /* 0x000fe20003800200 */
[----:B------:R-:W-:Y:S01]  /*06e0*/  LOP3.LUT R30, R11, 0x7ffffffc, RZ, 0xc0, !PT ;  /* 0x7ffffffc0b1e7812 */ /* 0x000fe200078ec0ff */
[----:B------:R-:W-:-:S07]  /*06f0*/  IMAD.MOV.U32 R31, RZ, RZ, RZ ;  /* 0x000000ffff1f7224 */ /* 0x000fce00078e00ff */
.L_x_18:
[----:B------:R-:W-:Y:S01]  /*0700*/  VIADD R0, R31, 0x1 ;  /* 0x000000011f007836 */ /* 0x000fe20000000000 */
[----:B0-----:R-:W-:Y:S01]  /*0710*/  MOV R3, 0x0 ;  /* 0x0000000000037802 */ /* 0x001fe20000000f00 */
[----:B------:R0:W-:Y:S01]  /*0720*/  STL.64 [R1], R26 ;  /* 0x0000001a01007387 */ /* 0x0001e20000100a00 */
[----:B------:R-:W1:Y:S01]  /*0730*/  LDCU.64 UR4, c[0x4][0x18] ;  /* 0x01000300ff0477ac */ /* 0x000e620008000a00 */
[----:B------:R-:W-:Y:S01]  /*0740*/  IMAD.MOV.U32 R6, RZ, RZ, R29 ;  /* 0x000000ffff067224 */ /* 0x000fe200078e001d */
[----:B------:R0:W2:Y:S01]  /*0750*/  LDC.64 R8, c[0x4][R3] ;  /* 0x0100000003087b82 */ /* 0x0000a20000000a00 */
[----:B------:R0:W-:Y:S01]  /*0760*/  STL [R1+0x8], R0 ;  /* 0x0000080001007387 */ /* 0x0001e20000100800 */
[----:B------:R-:W-:Y:S02]  /*0770*/  IMAD.MOV.U32 R7, RZ, RZ, R2 ;  /* 0x000000ffff077224 */ /* 0x000fe400078e0002 */
[----:B-1----:R-:W-:Y:S02]  /*0780*/  IMAD.U32 R4, RZ, RZ, UR4 ;  /* 0x00000004ff047e24 */ /* 0x002fe4000f8e00ff */
[----:B0-----:R-:W-:-:S07]  /*0790*/  IMAD.U32 R5, RZ, RZ, UR5 ;  /* 0x00000005ff057e24 */ /* 0x001fce000f8e00ff */
[----:B------:R-:W-:-:S07]  /*07a0*/  LEPC R20, `(.L_x_6) ;  /* 0x000000001014794e */ /* 0x000fce0000000000 */
[----:B--2---:R-:W-:Y:S05]  /*07b0*/  CALL.ABS.NOINC R8 ;  /* 0x0000000008007343 */ /* 0x004fea0003c00000 */
.L_x_6:
[----:B------:R-:W0:Y:S01]  /*07c0*/  LDC.64 R18, c[0x0][0x380] ;  /* 0x0000e000ff127b82 */ /* 0x000e220000000a00 */
[----:B------:R-:W1:Y:S01]  /*07d0*/  LDCU UR4, c[0x0][0x390] ;  /* 0x00007200ff0477ac */ /* 0x000e620008000800 */
[----:B------:R-:W-:Y:S02]  /*07e0*/  R2UR UR6, R24 ;  /* 0x00000000180672ca */ /* 0x000fe400000e0000 */
[----:B------:R-:W-:-:S04]  /*07f0*/  R2UR UR7, R25 ;  /* 0x00000000190772ca */ /* 0x000fc800000e0000 */
[----:B------:R-:W2:Y:S01]  /*0800*/  LDC.64 R16, c[0x0][0x388] ;  /* 0x0000e200ff107b82 */ /* 0x000ea20000000a00 */
[----:B-1----:R-:W-:-:S04]  /*0810*/  IMAD R3, R28, UR4, R31 ;  /* 0x000000041c037c24 */ /* 0x002fc8000f8e021f */
[----:B0-----:R-:W-:-:S05]  /*0820*/  IMAD.WIDE R18, R3, 0x4, R18 ;  /* 0x0000000403127825 */ /* 0x001fca00078e0212 */
[----:B------:R-:W3:Y:S01]  /*0830*/  LDG.E R0, desc[UR6][R18.64] ;  /* 0x0000000612007981 */ /* 0x000ee2000c1e1900 */
[----:B------:R-:W-:Y:S01]  /*0840*/  BSSY.RECONVERGENT B0, `(.L_x_7) ;  /* 0x0000010000007945 */ /* 0x000fe20003800200 */
[----:B------:R-:W-:Y:S01]  /*0850*/  MOV R8, 0x0 ;  /* 0x0000000000087802 */ /* 0x000fe20000000f00 */
[----:B--2---:R-:W-:Y:S01]  /*0860*/  IMAD.WIDE.U32 R16, R31, 0x4, R16 ;  /* 0x000000041f107825 */ /* 0x004fe200078e0010 */
[----:B---3--:R-:W-:-:S03]  /*0870*/  FSETP.NEU.AND P0, PT, R0, 1, PT ;  /* 0x3f8000000000780b */ /* 0x008fc60003f0d000 */
[----:B------:R-:W-:-:S10]  /*0880*/  VIADD R0, R31, 0x2 ;  /* 0x000000021f007836 */ /* 0x000fd40000000000 */
[----:B------:R-:W-:Y:S05]  /*0890*/  @P0 BRA `(.L_x_8) ;  /* 0x0000000000280947 */ /* 0x000fea0003800000 */
[----:B------:R-:W-:Y:S02]  /*08a0*/  R2UR UR4, R24 ;  /* 0x00000000180472ca */ /* 0x000fe400000e0000 */
[----:B------:R-:W-:-:S13]  /*08b0*/  R2UR UR5, R25 ;  /* 0x00000000190572ca */ /* 0x000fda00000e0000 */
[----:B------:R-:W2:Y:S02]  /*08c0*/  LDG.E R6, desc[UR4][R16.64] ;  /* 0x0000000410067981 */ /* 0x000ea4000c1e1900 */
[----:B--2---:R-:W-:-:S13]  /*08d0*/  FSETP.NEU.AND P0, PT, R6, -1, PT ;  /* 0xbf8000000600780b */ /* 0x004fda0003f0d000 */
[----:B------:R-:W0:Y:S01]  /*08e0*/  @P0 F2I.TRUNC.NTZ R5, R6 ;  /* 0x0000000600050305 */ /* 0x000e22000020f100 */
[----:B------:R-:W-:Y:S01]  /*08f0*/  @P0 R2UR UR4, R24 ;  /* 0x00000000180402ca */ /* 0x000fe200000e0000 */
[----:B------:R-:W-:Y:S01]  /*0900*/  @P0 IMAD.MOV.U32 R3, RZ, RZ, 0x1 ;  /* 0x00000001ff030424 */ /* 0x000fe200078e00ff */
[----:B------:R-:W-:Y:S01]  /*0910*/  @P0 R2UR UR5, R25 ;  /* 0x00000000190502ca */ /* 0x000fe200000e0000 */
[----:B0-----:R-:W-:-:S12]  /*0920*/  @P0 IMAD.WIDE R4, R5, 0x4, R22 ;  /* 0x0000000405040825 */ /* 0x001fd800078e0216 */
[----:B------:R0:W-:Y:S02]  /*0930*/  @P0 ST.E desc[UR4][R4.64], R3 ;  /* 0x0000000304000985 */ /* 0x0001e4000c101904 */
.L_x_8:
[----:B------:R-:W-:Y:S05]  /*0940*/  BSYNC.RECONVERGENT B0 ;  /* 0x0000000000007941 */ /* 0x000fea0003800200 */
.L_x_7:
[----:B------:R-:W1:Y:S01]  /*0950*/  LDC.64 R8, c[0x4][R8] ;  /* 0x0100000008087b82 */ /* 0x000e620000000a00 */
[----:B------:R2:W-:Y:S01]  /*0960*/  STL [R1+0x8], R0 ;  /* 0x0000080001007387 */ /* 0x0005e20000100800 */
[----:B------:R-:W0:Y:S01]  /*0970*/  LDCU.64 UR4, c[0x4][0x18] ;  /* 0x01000300ff0477ac */ /* 0x000e220008000a00 */
[----:B------:R-:W-:Y:S02]  /*0980*/  IMAD.MOV.U32 R6, RZ, RZ, R29 ;  /* 0x000000ffff067224 */ /* 0x000fe400078e001d */
[----:B------:R2:W-:Y:S01]  /*0990*/  STL.64 [R1], R26 ;  /* 0x0000001a01007387 */ /* 0x0005e20000100a00 */
[----:B------:R-:W-:Y:S02]  /*09a0*/  IMAD.MOV.U32 R7, RZ, RZ, R2 ;  /* 0x000000ffff077224 */ /* 0x000fe400078e0002 */
[----:B0-----:R-:W-:Y:S02]  /*09b0*/  IMAD.U32 R4, RZ, RZ, UR4 ;  /* 0x00000004ff047e24 */ /* 0x001fe4000f8e00ff */
[----:B--2---:R-:W-:-:S07]  /*09c0*/  IMAD.U32 R5, RZ, RZ, UR5 ;  /* 0x00000005ff057e24 */ /* 0x004fce000f8e00ff */
[----:B------:R-:W-:-:S07]  /*09d0*/  LEPC R20, `(.L_x_9) ;  /* 0x000000001014794e */ /* 0x000fce0000000000 */
[----:B-1----:R-:W-:Y:S05]  /*09e0*/  CALL.ABS.NOINC R8 ;  /* 0x0000000008007343 */ /* 0x002fea0003c00000 */
.L_x_9:
[----:B------:R-:W-:Y:S02]  /*09f0*/  R2UR UR4, R24 ;  /* 0x00000000180472ca */ /* 0x000fe400000e0000 */
[----:B------:R-:W-:-:S13]  /*0a00*/  R2UR UR5, R25 ;  /* 0x00000000190572ca */ /* 0x000fda00000e0000 */
[----:B------:R-:W2:Y:S01]  /*0a10*/  LDG.E R0, desc[UR4][R18.64+0x4] ;  /* 0x0000040412007981 */ /* 0x000ea2000c1e1900 */
[----:B------:R-:W-:Y:S01]  /*0a20*/  BSSY.RECONVERGENT B0, `(.L_x_10) ;  /* 0x000000f000007945 */ /* 0x000fe20003800200 */
[----:B------:R-:W-:Y:S02]  /*0a30*/  MOV R8, 0x0 ;  /* 0x0000000000087802 */ /* 0x000fe40000000f00 */
[----:B--2---:R-:W-:Y:S01]  /*0a40*/  FSETP.NEU.AND P0, PT, R0, 1, PT ;  /* 0x3f8000000000780b */ /* 0x004fe20003f0d000 */
[----:B------:R-:W-:-:S12]  /*0a50*/  VIADD R0, R31, 0x3 ;  /* 0x000000031f007836 */ /* 0x000fd80000000000 */
        /* <DEDUP_REMOVED lines=11> */
.L_x_11:
[----:B------:R-:W-:Y:S05]  /*0b10*/  BSYNC.RECONVERGENT B0 ;  /* 0x0000000000007941 */ /* 0x000fea0003800200 */
.L_x_10:
[----:B------:R-:W1:Y:S01]  /*0b20*/  LDC.64 R8, c[0x4][R8] ;  /* 0x0100000008087b82 */ /* 0x000e620000000a00 */
[----:B------:R2:W-:Y:S01]  /*0b30*/  STL [R1+0x8], R0 ;  /* 0x0000080001007387 */ /* 0x0005e20000100800 */
[----:B------:R-:W3:Y:S01]  /*0b40*/  LDCU.64 UR4, c[0x4][0x18] ;  /* 0x01000300ff0477ac */ /* 0x000ee20008000a00 */
[----:B------:R-:W-:Y:S02]  /*0b50*/  IMAD.MOV.U32 R6, RZ, RZ, R29 ;  /* 0x000000ffff067224 */ /* 0x000fe400078e001d */
[----:B------:R2:W-:Y:S01]  /*0b60*/  STL.64 [R1], R26 ;  /* 0x0000001a01007387 */ /* 0x0005e20000100a00 */
[----:B0-----:R-:W-:Y:S02]  /*0b70*/  IMAD.MOV.U32 R7, RZ, RZ, R2 ;  /* 0x000000ffff077224 */ /* 0x001fe400078e0002 */
[----:B---3--:R-:W-:Y:S02]  /*0b80*/  IMAD.U32 R4, RZ, RZ, UR4 ;  /* 0x00000004ff047e24 */ /* 0x008fe4000f8e00ff */
[----:B--2---:R-:W-:-:S07]  /*0b90*/  IMAD.U32 R5, RZ, RZ, UR5 ;  /* 0x00000005ff057e24 */ /* 0x004fce000f8e00ff */
[----:B------:R-:W-:-:S07]  /*0ba0*/  LEPC R20, `(.L_x_12) ;  /* 0x000000001014794e */ /* 0x000fce0000000000 */
[----:B-1----:R-:W-:Y:S05]  /*0bb0*/  CALL.ABS.NOINC R8 ;  /* 0x0000000008007343 */ /* 0x002fea0003c00000 */
.L_x_12:
[----:B------:R-:W-:Y:S02]  /*0bc0*/  R2UR UR4, R24 ;  /* 0x00000000180472ca */ /* 0x000fe400000e0000 */
[----:B------:R-:W-:-:S13]  /*0bd0*/  R2UR UR5, R25 ;  /* 0x00000000190572ca */ /* 0x000fda00000e0000 */
[----:B------:R-:W2:Y:S01]  /*0be0*/  LDG.E R0, desc[UR4][R18.64+0x8] ;  /* 0x0000080412007981 */ /* 0x000ea2000c1e1900 */
[----:B------:R-:W-:Y:S01]  /*0bf0*/  BSSY.RECONVERGENT B0, `(.L_x_13) ;  /* 0x000000f000007945 */ /* 0x000fe20003800200 */
[----:B------:R-:W-:Y:S01]  /*0c00*/  VIADD R31, R31, 0x4 ;  /* 0x000000041f1f7836 */ /* 0x000fe20000000000 */
[----:B------:R-:W-:Y:S02]  /*0c10*/  MOV R8, 0x0 ;  /* 0x0000000000087802 */ /* 0x000fe40000000f00 */
[----:B--2---:R-:W-:-:S13]  /*0c20*/  FSETP.NEU.AND P0, PT, R0, 1, PT ;  /* 0x3f8000000000780b */ /* 0x004fda0003f0d000 */
        /* <DEDUP_REMOVED lines=11> */
.L_x_14:
[----:B------:R-:W-:Y:S05]  /*0ce0*/  BSYNC.RECONVERGENT B0 ;  /* 0x0000000000007941 */ /* 0x000fea0003800200 */
.L_x_13:
[----:B------:R-:W1:Y:S01]  /*0cf0*/  LDC.64 R8, c[0x4][R8] ;  /* 0x0100000008087b82 */ /* 0x000e620000000a00 */
[----:B------:R2:W-:Y:S01]  /*0d00*/  STL.64 [R1], R26 ;  /* 0x0000001a01007387 */ /* 0x0005e20000100a00 */
[----:B------:R-:W0:Y:S01]  /*0d10*/  LDCU.64 UR4, c[0x4][0x18] ;  /* 0x01000300ff0477ac */ /* 0x000e220008000a00 */
[----:B------:R-:W-:Y:S02]  /*0d20*/  IMAD.MOV.U32 R6, RZ, RZ, R29 ;  /* 0x000000ffff067224 */ /* 0x000fe400078e001d */
[----:B------:R2:W-:Y:S01]  /*0d30*/  STL [R1+0x8], R31 ;  /* 0x0000081f01007387 */ /* 0x0005e20000100800 */
[----:B------:R-:W-:Y:S02]  /*0d40*/  IMAD.MOV.U32 R7, RZ, RZ, R2 ;  /* 0x000000ffff077224 */ /* 0x000fe400078e0002 */
[----:B0-----:R-:W-:Y:S02]  /*0d50*/  IMAD.U32 R4, RZ, RZ, UR4 ;  /* 0x00000004ff047e24 */ /* 0x001fe4000f8e00ff */
[----:B--2---:R-:W-:-:S07]  /*0d60*/  IMAD.U32 R5, RZ, RZ, UR5 ;  /* 0x00000005ff057e24 */ /* 0x004fce000f8e00ff */
[----:B------:R-:W-:-:S07]  /*0d70*/  LEPC R20, `(.L_x_15) ;  /* 0x000000001014794e */ /* 0x000fce0000000000 */
[----:B-1----:R-:W-:Y:S05]  /*0d80*/  CALL.ABS.NOINC R8 ;  /* 0x0000000008007343 */ /* 0x002fea0003c00000 */
.L_x_15:
[----:B------:R-:W-:Y:S02]  /*0d90*/  R2UR UR4, R24 ;  /* 0x00000000180472ca */ /* 0x000fe400000e0000 */
[----:B------:R-:W-:-:S13]  /*0da0*/  R2UR UR5, R25 ;  /* 0x00000000190572ca */ /* 0x000fda00000e0000 */
[----:B------:R-:W2:Y:S01]  /*0db0*/  LDG.E R18, desc[UR4][R18.64+0xc] ;  /* 0x00000c0412127981 */ /* 0x000ea2000c1e1900 */
[----:B------:R-:W-:Y:S01]  /*0dc0*/  BSSY.RECONVERGENT B0, `(.L_x_16) ;  /* 0x000000d000007945 */ /* 0x000fe20003800200 */
        /* <DEDUP_REMOVED lines=12> */
.L_x_17:
[----:B------:R-:W-:Y:S05]  /*0e90*/  BSYNC.RECONVERGENT B0 ;  /* 0x0000000000007941 */ /* 0x000fea0003800200 */
.L_x_16:
[----:B------:R-:W-:-:S13]  /*0ea0*/  ISETP.NE.AND P0, PT, R31, R30, PT ;  /* 0x0000001e1f00720c */ /* 0x000fda0003f05270 */
[----:B------:R-:W-:Y:S05]  /*0eb0*/  @P0 BRA `(.L_x_18) ;  /* 0xfffffff800100947 */ /* 0x000fea000383ffff */
[----:B------:R-:W-:Y:S05]  /*0ec0*/  BSYNC.RECONVERGENT B6 ;  /* 0x0000000000067941 */ /* 0x000fea0003800200 */
.L_x_5:
[----:B------:R-:W-:-:S13]  /*0ed0*/  ISETP.NE.AND P0, PT, R32, RZ, PT ;  /* 0x000000ff2000720c */ /* 0x000fda0003f05270 */
[----:B------:R-:W-:Y:S05]  /*0ee0*/  @!P0 BRA `(.L_x_19) ;  /* 0x0000000000b88947 */ /* 0x000fea0003800000 */
[----:B------:R-:W2:Y:S01]  /*0ef0*/  LDC.64 R18, c[0x0][0x388] ;  /* 0x0000e200ff127b82 */ /* 0x000ea20000000a00 */
[----:B------:R-:W3:Y:S01]  /*0f00*/  LDCU UR4, c[0x0][0x390] ;  /* 0x00007200ff0477ac */ /* 0x000ee20008000800 */
[----:B------:R-:W-:Y:S01]  /*0f10*/  BSSY.RECONVERGENT B6, `(.L_x_19) ;  /* 0x000002b000067945 */ /* 0x000fe20003800200 */
[----:B------:R-:W-:Y:S02]  /*0f20*/  IMAD.MOV R32, RZ, RZ, -R32 ;  /* 0x000000ffff207224 */ /* 0x000fe400078e0a20 */
[----:B---3--:R-:W-:Y:S02]  /*0f30*/  IMAD R31, R28, UR4, R30 ;  /* 0x000000041c1f7c24 */ /* 0x008fe4000f8e021e */
[----:B--2---:R-:W-:-:S07]  /*0f40*/  IMAD.WIDE.U32 R18, R30, 0x4, R18 ;  /* 0x000000041e127825 */ /* 0x004fce00078e0012 */
.L_x_23:
[----:B------:R-:W-:Y:S01]  /*0f50*/  MOV R8, 0x0 ;  /* 0x0000000000087802 */ /* 0x000fe20000000f00 */
[----:B------:R-:W-:Y:S01]  /*0f60*/  VIADD R30, R30, 0x1 ;  /* 0x000000011e1e7836 */ /* 0x000fe20000000000 */
[----:B------:R-:W2:Y:S01]  /*0f70*/  LDC.64 R16, c[0x0][0x380] ;  /* 0x0000e000ff107b82 */ /* 0x000ea20000000a00 */
[----:B------:R3:W-:Y:S01]  /*0f80*/  STL.64 [R1], R26 ;  /* 0x0000001a01007387 */ /* 0x0007e20000100a00 */
[----:B0-----:R-:W0:Y:S01]  /*0f90*/  LDCU.64 UR4, c[0x4][0x18] ;  /* 0x01000300ff0477ac */ /* 0x001e220008000a00 */
[----:B------:R-:W-:Y:S02]  /*0fa0*/  VIADD R32, R32, 0x1 ;  /* 0x0000000120207836 */ /* 0x000fe40000000000 */
[----:B------:R3:W-:Y:S01]  /*0fb0*/  STL [R1+0x8], R30 ;  /* 0x0000081e01007387 */ /* 0x0007e20000100800 */
[----:B------:R-:W-:Y:S02]  /*0fc0*/  IMAD.MOV.U32 R6, RZ, RZ, R29 ;  /* 0x000000ffff067224 */ /* 0x000fe400078e001d */
[----:B------:R-:W4:Y:S01]  /*0fd0*/  LDC.64 R8, c[0x4][R8] ;  /* 0x0100000008087b82 */ /* 0x000f220000000a00 */
[----:B------:R-:W-:Y:S01]  /*0fe0*/  ISETP.NE.AND P0, PT, R32, RZ, PT ;  /* 0x000000ff2000720c */ /* 0x000fe20003f05270 */
[----:B------:R-:W-:-:S03]  /*0ff0*/  IMAD.MOV.U32 R7, RZ, RZ, R2 ;  /* 0x000000ffff077224 */ /* 0x000fc600078e0002 */
[----:B------:R-:W-:Y:S01]  /*1000*/  P2R R33, PR, RZ, 0x1 ;  /* 0x00000001ff217803 */ /* 0x000fe20000000000 */
[----:B01----:R-:W-:Y:S02]  /*1010*/  IMAD.U32 R4, RZ, RZ, UR4 ;  /* 0x00000004ff047e24 */ /* 0x003fe4000f8e00ff */
[----:B------:R-:W-:Y:S02]  /*1020*/  IMAD.U32 R5, RZ, RZ, UR5 ;  /* 0x00000005ff057e24 */ /* 0x000fe4000f8e00ff */
[----:B--23--:R-:W-:-:S07]  /*1030*/  IMAD.WIDE R16, R31, 0x4, R16 ;  /* 0x000000041f107825 */ /* 0x00cfce00078e0210 */
[----:B------:R-:W-:-:S07]  /*1040*/  LEPC R20, `(.L_x_20) ;  /* 0x000000001014794e */ /* 0x000fce0000000000 */
[----:B----4-:R-:W-:Y:S05]  /*1050*/  CALL.ABS.NOINC R8 ;  /* 0x0000000008007343 */ /* 0x010fea0003c00000 */
.L_x_20:
        /* <DEDUP_REMOVED lines=16> */
.L_x_22:
[----:B------:R-:W-:Y:S05]  /*1160*/  BSYNC.RECONVERGENT B0 ;  /* 0x0000000000007941 */ /* 0x000fea0003800200 */
.L_x_21:
[----:B------:R-:W-:Y:S01]  /*1170*/  ISETP.NE.AND P1, PT, R33, RZ, PT ;  /* 0x000000ff2100720c */ /* 0x000fe20003f25270 */
[----:B------:R-:W-:Y:S01]  /*1180*/  VIADD R31, R31, 0x1 ;  /* 0x000000011f1f7836 */ /* 0x000fe20000000000 */
[----:B------:R-:W-:-:S05]  /*1190*/  IADD3 R18, P0, PT, R18, 0x4, RZ ;  /* 0x0000000412127810 */ /* 0x000fca0007f1e0ff */
[----:B------:R-:W-:-:S06]  /*11a0*/  IMAD.X R19, RZ, RZ, R19, P0 ;  /* 0x000000ffff137224 */ /* 0x000fcc00000e0613 */
[----:B------:R-:W-:Y:S05]  /*11b0*/  @P1 BRA `(.L_x_23) ;  /* 0xfffffffc00641947 */ /* 0x000fea000383ffff */
[----:B------:R-:W-:Y:S05]  /*11c0*/  BSYNC.RECONVERGENT B6 ;  /* 0x0000000000067941 */ /* 0x000fea0003800200 */
.L_x_19:
[----:B------:R-:W-:Y:S01]  /*11d0*/  BSSY.RECONVERGENT B0, `(.L_x_24) ;  /* 0x000000d000007945 */ /* 0x000fe20003800200 */
[----:B------:R-:W-:-:S07]  /*11e0*/  IMAD.MOV.U32 R17, RZ, RZ, RZ ;  /* 0x000000ffff117224 */ /* 0x000fce00078e00ff */
.L_x_26:
[----:B------:R-:W-:Y:S01]  /*11f0*/  R2UR UR4, R24 ;  /* 0x00000000180472ca */ /* 0x000fe200000e0000 */
[----:B01----:R-:W-:Y:S01]  /*1200*/  IMAD.WIDE.U32 R4, R17, 0x4, R22 ;  /* 0x0000000411047825 */ /* 0x003fe200078e0016 */
[----:B------:R-:W-:-:S13]  /*1210*/  R2UR UR5, R25 ;  /* 0x00000000190572ca */ /* 0x000fda00000e0000 */
[----:B------:R-:W2:Y:S02]  /*1220*/  LD.E R4, desc[UR4][R4.64] ;  /* 0x0000000404047980 */ /* 0x000ea4000c101900 */
[----:B--2---:R-:W-:-:S13]  /*1230*/  ISETP.NE.AND P0, PT, R4, RZ, PT ;  /* 0x000000ff0400720c */ /* 0x004fda0003f05270 */
[----:B------:R-:W-:Y:S05]  /*1240*/  @!P0 BRA `(.L_x_25) ;  /* 0x0000000000148947 */ /* 0x000fea0003800000 */
[----:B------:R-:W0:Y:S01]  /*1250*/  LDCU UR4, c[0x0][0x390] ;  /* 0x00007200ff0477ac */ /* 0x000e220008000800 */
[----:B------:R-:W-:-:S05]  /*1260*/  VIADD R17, R17, 0x1 ;  /* 0x0000000111117836 */ /* 0x000fca0000000000 */
[----:B0-----:R-:W-:-:S13]  /*1270*/  ISETP.NE.AND P0, PT, R17, UR4, PT ;  /* 0x0000000411007c0c */ /* 0x001fda000bf05270 */
[----:B------:R-:W-:Y:S05]  /*1280*/  @P0 BRA `(.L_x_26) ;  /* 0xfffffffc00d80947 */ /* 0x000fea000383ffff */
[----:B------:R-:W-:Y:S05]  /*1290*/  EXIT ;  /* 0x000000000000794d */ /* 0x000fea0003800000 */
.L_x_25:
[----:B------:R-:W-:Y:S05]  /*12a0*/  BSYNC.RECONVERGENT B0 ;  /* 0x0000000000007941 */ /* 0x000fea0003800200 */
.L_x_24:
[----:B------:R-:W-:Y:S01]  /*12b0*/  VIADD R0, R17, 0x1 ;  /* 0x0000000111007836 */ /* 0x000fe20000000000 */
[----:B------:R-:W-:Y:S01]  /*12c0*/  MOV R3, 0x0 ;  /* 0x0000000000037802 */ /* 0x000fe20000000f00 */
        /* <DEDUP_REMOVED lines=10> */
.L_x_27:
[----:B------:R-:W0:Y:S01]  /*1370*/  LDC.64 R2, c[0x0][0x388] ;  /* 0x0000e200ff027b82 */ /* 0x000e220000000a00 */
[----:B------:R-:W-:Y:S02]  /*1380*/  R2UR UR4, R24 ;  /* 0x00000000180472ca */ /* 0x000fe400000e0000 */
[----:B------:R-:W-:Y:S01]  /*1390*/  R2UR UR5, R25 ;  /* 0x00000000190572ca */ /* 0x000fe200000e0000 */
[----:B0-----:R-:W-:-:S12]  /*13a0*/  IMAD.WIDE R28, R28, 0x4, R2 ;  /* 0x000000041c1c7825 */ /* 0x001fd800078e0202 */
[----:B------:R-:W2:Y:S01]  /*13b0*/  LDG.E R0, desc[UR4][R28.64] ;  /* 0x000000041c007981 */ /* 0x000ea2000c1e1900 */
[----:B------:R-:W-:-:S05]  /*13c0*/  I2FP.F32.U32 R17, R17 ;  /* 0x0000001100117245 */ /* 0x000fca0000201000 */
[----:B--2---:R-:W-:-:S05]  /*13d0*/  FADD R17, R17, -R0 ;  /* 0x8000000011117221 */ /* 0x004fca0000000000 */
[----:B------:R-:W-:Y:S01]  /*13e0*/  REDG.E.ADD.F32.FTZ.RN.STRONG.GPU desc[UR4][R28.64], R17 ;  /* 0x000000111c0079a6 */ /* 0x000fe2000c12f304 */
[----:B------:R-:W-:Y:S05]  /*13f0*/  EXIT ;  /* 0x000000000000794d */ /* 0x000fea0003800000 */
.L_x_28:
[----:B------:R-:W-:-:S00]  /*1400*/  BRA `(.L_x_28) ;  /* 0xfffffffc00fc7947 */ /* 0x000fc0000383ffff */
[----:B------:R-:W-:-:S00]  /*1410*/  NOP ;  /* 0x0000000000007918 */ /* 0x000fc00000000000 */
        /* <DEDUP_REMOVED lines=14> */
.L_x_29:


//--------------------- .nv.global.init           --------------------------
	.section	.nv.global.init,"aw",@progbits
.nv.global.init:
	.type		$str,@object
	.size		$str,($str$1 - $str)
$str:
        /*0000*/ 	.byte	0x42, 0x6c, 0x6f, 0x63, 0x6b, 0x20, 0x3d, 0x20, 0x25, 0x64, 0x20, 0x3b, 0x20, 0x54, 0x68, 0x72
        /*0010*/ 	.byte	0x65, 0x61, 0x64, 0x20, 0x3d, 0x20, 0x25, 0x64, 0x20, 0x0a, 0x00
	.type		$str$1,@object
	.size		$str$1,($str$2 - $str$1)
$str$1:
        /*001b*/ 	.byte	0x42, 0x6c, 0x6f, 0x63, 0x6b, 0x20, 0x3d, 0x20, 0x25, 0x64, 0x20, 0x3b, 0x20, 0x54, 0x68, 0x72
        /*002b*/ 	.byte	0x65, 0x61, 0x64, 0x20, 0x3d, 0x20, 0x25, 0x64, 0x20, 0x46, 0x69, 0x72, 0x73, 0x74, 0x20, 0x46
        /*003b*/ 	.byte	0x6f, 0x72, 0x20, 0x69, 0x20, 0x3d, 0x20, 0x25, 0x64, 0x0a, 0x00
	.type		$str$2,@object
	.size		$str$2,(.L_2 - $str$2)
$str$2:
        /*0046*/ 	.byte	0x42, 0x6c, 0x6f, 0x63, 0x6b, 0x20, 0x3d, 0x20, 0x25, 0x64, 0x20, 0x3b, 0x20, 0x54, 0x68, 0x72
        /*0056*/ 	.byte	0x65, 0x61, 0x64, 0x20, 0x3d, 0x20, 0x25, 0x64, 0x20, 0x53, 0x65, 0x63, 0x6f, 0x6e, 0x64, 0x20
        /*0066*/ 	.byte	0x46, 0x6f, 0x72, 0x20, 0x69, 0x20, 0x3d, 0x20, 0x25, 0x64, 0x0a, 0x00
.L_2:


//--------------------- .nv.shared.reserved.0     --------------------------
	.section	.nv.shared.reserved.0,"aw",@nobits
	.weak		__nv_reservedSMEM_offset_0_alias
	.size		__nv_reservedSMEM_offset_0_alias, 0, 64
	.other		__nv_reservedSMEM_offset_0_alias,@"STO_CUDA_RESERVED_SHARED STV_DEFAULT"
__nv_reservedSMEM_offset_0_alias:
	.zero		0
	.zero		64


//--------------------- .nv.constant0._Z12matrixColourPfS_i --------------------------
	.section	.nv.constant0._Z12matrixColourPfS_i,"a",@progbits
	.sectionflags	@""
	.align	4
.nv.constant0._Z12matrixColourPfS_i:
	.zero		916


//--------------------- SYMBOLS --------------------------

	.type		.nv.reservedSmem.offset0,@object
	.size		.nv.reservedSmem.offset0,0x4
	.type		vprintf,@function
	.type		malloc,@function
